//
// Generated by NVIDIA NVVM Compiler
//
// Compiler Build ID: CL-36424714
// Cuda compilation tools, release 13.0, V13.0.88
// Based on NVVM 20.0.0
//

.version 9.0
.target sm_100
.address_size 64

	// .globl	_Z5hellov
.extern .func  (.param .b32 func_retval0) vprintf
(
	.param .b64 vprintf_param_0,
	.param .b64 vprintf_param_1
)
;
.global .align 1 .b8 $str[32] = {10, 68, 105, 97, 110, 97, 32, 90, 97, 114, 97, 121, 32, 67, 111, 114, 97, 100, 111, 32, 35, 49, 57, 49, 48, 50, 53, 32, 37, 105, 10};

.visible .entry _Z5hellov()
{
	.local .align 8 .b8 	__local_depot0[8];
	.reg .b64 	%SP;
	.reg .b64 	%SPL;
	.reg .pred 	%p<2>;
	.reg .b32 	%r<14>;
	.reg .b64 	%rd<5>;

	mov.u64 	%SPL, __local_depot0;
	cvta.local.u64 	%SP, %SPL;
	mov.u32 	%r1, %ctaid.y;
	mov.u32 	%r2, %nctaid.x;
	mov.u32 	%r3, %ctaid.x;
	mad.lo.s32 	%r4, %r1, %r2, %r3;
	mov.u32 	%r5, %ntid.x;
	mov.u32 	%r6, %ntid.y;
	mov.u32 	%r7, %tid.y;
	mov.u32 	%r8, %tid.x;
	mad.lo.s32 	%r9, %r4, %r6, %r7;
	mad.lo.s32 	%r10, %r9, %r5, %r8;
	setp.ne.s32 	%p1, %r10, 9999;
	@%p1 bra 	$L__BB0_2;
	add.u64 	%rd1, %SP, 0;
	add.u64 	%rd2, %SPL, 0;
	mov.b32 	%r11, 9999;
	st.local.u32 	[%rd2], %r11;
	mov.u64 	%rd3, $str;
	cvta.global.u64 	%rd4, %rd3;
	{ // callseq 0, 0
	.param .b64 param0;
	st.param.b64 	[param0], %rd4;
	.param .b64 param1;
	st.param.b64 	[param1], %rd1;
	.param .b32 retval0;
	call.uni (retval0), 
	vprintf, 
	(
	param0, 
	param1
	);
	ld.param.b32 	%r12, [retval0];
	} // callseq 0
$L__BB0_2:
	ret;

}


// ===== COMPILED SASS (sm_100) =====

	.target	sm_100

	.elftype	@"ET_EXEC"


//--------------------- .note.nv.tkinfo           --------------------------
	.section	.note.nv.tkinfo,"",@"SHT_NOTE"
	.sectionflags	@"SHF_NOTE_NV_TKINFO"
	.tkinfo
        /*0018*/ 	.word	0x00000002
        /*0030*/ 	.string	""
        /*0030*/ 	.string	"ptxas"
        /*0030*/ 	.string	"Cuda compilation tools, release 13.0, V13.0.88"
        /*0030*/ 	.string	"Build cuda_13.0.r13.0/compiler.36424714_0"
        /*0030*/ 	.string	"-arch sm_100 -m 64 "



//--------------------- .note.nv.cuinfo           --------------------------
	.section	.note.nv.cuinfo,"",@"SHT_NOTE"
	.sectionflags	@"SHF_NOTE_NV_CUINFO"
        /*0018*/ 	.short	0x0002
        /*001a*/ 	.short	0x0064
        /*001c*/ 	.short	0x0082
	.zero		2


//--------------------- .nv.info                  --------------------------
	.section	.nv.info,"",@"SHT_CUDA_INFO"
	.align	4


	//----- nvinfo : EIATTR_REGCOUNT
	.align		4
        /*0000*/ 	.byte	0x04, 0x2f
        /*0002*/ 	.short	(.L_2 - .L_1)
	.align		4
.L_1:
        /*0004*/ 	.word	index@(_Z5hellov)
        /*0008*/ 	.word	0x00000018


	//----- nvinfo : EIATTR_FRAME_SIZE
	.align		4
.L_2:
        /*000c*/ 	.byte	0x04, 0x11
        /*000e*/ 	.short	(.L_4 - .L_3)
	.align		4
.L_3:
        /*0010*/ 	.word	index@(_Z5hellov)
        /*0014*/ 	.word	0x00000008


	//----- nvinfo : EIATTR_MIN_STACK_SIZE
	.align		4
.L_4:
        /*0018*/ 	.byte	0x04, 0x12
        /*001a*/ 	.short	(.L_6 - .L_5)
	.align		4
.L_5:
        /*001c*/ 	.word	index@(_Z5hellov)
        /*0020*/ 	.word	0x00000008
.L_6:


//--------------------- .nv.compat                --------------------------
	.section	.nv.compat,"",@"SHT_CUDA_COMPAT_INFO"
	.align	4
        /*0000*/ 	.byte	0x02, 0x09, 0x00, 0x00, 0x02, 0x02, 0x01, 0x00, 0x02, 0x05, 0x05, 0x00, 0x03, 0x07, 0x01, 0x01
        /*0010*/ 	.byte	0x02, 0x03, 0x00, 0x00, 0x02, 0x06, 0x01, 0x00, 0x04, 0x0b, 0x08, 0x00, 0x09, 0x00, 0x00, 0x00
        /*0020*/ 	.byte	0x00, 0x00, 0x00, 0x00


//--------------------- .nv.info._Z5hellov        --------------------------
	.section	.nv.info._Z5hellov,"",@"SHT_CUDA_INFO"
	.sectionflags	@""
	.align	4


	//----- nvinfo : EIATTR_CUDA_API_VERSION
	.align		4
        /*0000*/ 	.byte	0x04, 0x37
        /*0002*/ 	.short	(.L_8 - .L_7)
.L_7:
        /*0004*/ 	.word	0x00000082


	//----- nvinfo : EIATTR_SPARSE_MMA_MASK
	.align		4
.L_8:
        /*0008*/ 	.byte	0x03, 0x50
        /*000a*/ 	.short	0x0000


	//----- nvinfo : EIATTR_MAXREG_COUNT
	.align		4
        /*000c*/ 	.byte	0x03, 0x1b
        /*000e*/ 	.short	0x00ff


	//----- nvinfo : EIATTR_EXTERNS
	.align		4
        /*0010*/ 	.byte	0x04, 0x0f
        /*0012*/ 	.short	(.L_10 - .L_9)


	//   ....[0]....
	.align		4
.L_9:
        /*0014*/ 	.word	index@(vprintf)


	//----- nvinfo : EIATTR_MERCURY_ISA_VERSION
	.align		4
.L_10:
        /*0018*/ 	.byte	0x03, 0x5f
        /*001a*/ 	.short	0x0101


	//----- nvinfo : EIATTR_VRC_CTA_INIT_COUNT
	.align		4
        /*001c*/ 	.byte	0x02, 0x4a
	.zero		1
	.zero		1


	//----- nvinfo : EIATTR_SYSCALL_OFFSETS
	.align		4
        /*0020*/ 	.byte	0x04, 0x46
        /*0022*/ 	.short	(.L_12 - .L_11)


	//   ....[0]....
.L_11:
        /*0024*/ 	.word	0x000001a0


	//----- nvinfo : EIATTR_EXIT_INSTR_OFFSETS
	.align		4
.L_12:
        /*0028*/ 	.byte	0x04, 0x1c
        /*002a*/ 	.short	(.L_14 - .L_13)


	//   ....[0]....
.L_13:
        /*002c*/ 	.word	0x00000110


	//   ....[1]....
        /*0030*/ 	.word	0x000001b0


	//----- nvinfo : EIATTR_CRS_STACK_SIZE
	.align		4
.L_14:
        /*0034*/ 	.byte	0x04, 0x1e
        /*0036*/ 	.short	(.L_16 - .L_15)
.L_15:
        /*0038*/ 	.word	0x00000000


	//----- nvinfo : EIATTR_SW_WAR
	.align		4
.L_16:
        /*003c*/ 	.byte	0x04, 0x36
        /*003e*/ 	.short	(.L_18 - .L_17)
.L_17:
        /*0040*/ 	.word	0x00000008
.L_18:


//--------------------- .nv.callgraph             --------------------------
	.section	.nv.callgraph,"",@"SHT_CUDA_CALLGRAPH"
	.align	4
	.sectionentsize	8
	.align		4
        /*0000*/ 	.word	0x00000000
	.align		4
        /*0004*/ 	.word	0xffffffff
	.align		4
        /*0008*/ 	.word	index@(_Z5hellov)
	.align		4
        /*000c*/ 	.word	index@(vprintf)
	.align		4
        /*0010*/ 	.word	0x00000000
	.align		4
        /*0014*/ 	.word	0xfffffffe
	.align		4
        /*0018*/ 	.word	0x00000000
	.align		4
        /*001c*/ 	.word	0xfffffffd
	.align		4
        /*0020*/ 	.word	0x00000000
	.align		4
        /*0024*/ 	.word	0xfffffffc


//--------------------- .nv.constant4             --------------------------
	.section	.nv.constant4,"a",@progbits
	.align	8
	.align		8
.nv.constant4:
        /*0000*/ 	.dword	vprintf
	.align		8
        /*0008*/ 	.dword	$str


//--------------------- .text._Z5hellov           --------------------------
	.section	.text._Z5hellov,"ax",@progbits
	.align	128
        .global         _Z5hellov
        .type           _Z5hellov,@function
        .size           _Z5hellov,(.L_x_2 - _Z5hellov)
        .other          _Z5hellov,@"STO_CUDA_ENTRY STV_DEFAULT"
_Z5hellov:
.text._Z5hellov:
[----:B------:R-:W0:Y:S01]  /*0000*/  LDC R1, c[0x0][0x37c] ;  /* 0x0000df00ff017b82 */ /* 0x000e220000000800 */
[----:B------:R-:W1:Y:S07]  /*0010*/  S2R R3, SR_TID.Y ;  /* 0x0000000000037919 */ /* 0x000e6e0000002200 */
[----:B------:R-:W-:Y:S01]  /*0020*/  S2UR UR4, SR_CTAID.Y ;  /* 0x00000000000479c3 */ /* 0x000fe20000002600 */
[----:B------:R-:W2:Y:S01]  /*0030*/  LDCU UR7, c[0x0][0x2fc] ;  /* 0x00005f80ff0777ac */ /* 0x000ea20008000800 */
[----:B0-----:R-:W-:Y:S01]  /*0040*/  VIADD R1, R1, 0xfffffff8 ;  /* 0xfffffff801017836 */ /* 0x001fe20000000000 */
[----:B------:R-:W0:Y:S01]  /*0050*/  S2R R5, SR_TID.X ;  /* 0x0000000000057919 */ /* 0x000e220000002100 */
[----:B------:R-:W3:Y:S04]  /*0060*/  LDCU UR5, c[0x0][0x370] ;  /* 0x00006e00ff0577ac */ /* 0x000ee80008000800 */
[----:B------:R-:W3:Y:S01]  /*0070*/  S2UR UR6, SR_CTAID.X ;  /* 0x00000000000679c3 */ /* 0x000ee20000002500 */
[----:B------:R-:W0:Y:S07]  /*0080*/  LDCU UR8, c[0x0][0x360] ;  /* 0x00006c00ff0877ac */ /* 0x000e2e0008000800 */
[----:B------:R-:W1:Y:S01]  /*0090*/  LDC R0, c[0x0][0x364] ;  /* 0x0000d900ff007b82 */ /* 0x000e620000000800 */
[----:B---3--:R-:W-:Y:S01]  /*00a0*/  UIMAD UR4, UR4, UR5, UR6 ;  /* 0x00000005040472a4 */ /* 0x008fe2000f8e0206 */
[----:B------:R-:W3:Y:S05]  /*00b0*/  LDCU UR5, c[0x0][0x2f8] ;  /* 0x00005f00ff0577ac */ /* 0x000eea0008000800 */
[----:B-1----:R-:W-:-:S04]  /*00c0*/  IMAD R0, R0, UR4, R3 ;  /* 0x0000000400007c24 */ /* 0x002fc8000f8e0203 */
[----:B0-----:R-:W-:-:S05]  /*00d0*/  IMAD R0, R0, UR8, R5 ;  /* 0x0000000800007c24 */ /* 0x001fca000f8e0205 */
[----:B------:R-:W-:Y:S02]  /*00e0*/  ISETP.NE.AND P0, PT, R0, 0x270f, PT ;  /* 0x0000270f0000780c */ /* 0x000fe40003f05270 */
[----:B---3--:R-:W-:-:S04]  /*00f0*/  IADD3 R6, P1, PT, R1, UR5, RZ ;  /* 0x0000000501067c10 */ /* 0x008fc8000ff3e0ff */
[----:B--2---:R-:W-:-:S07]  /*0100*/  IADD3.X R7, PT, PT, RZ, UR7, RZ, P1, !PT ;  /* 0x00000007ff077c10 */ /* 0x004fce0008ffe4ff */
[----:B------:R-:W-:Y:S05]  /*0110*/  @P0 EXIT ;  /* 0x000000000000094d */ /* 0x000fea0003800000 */
[----:B------:R-:W-:Y:S01]  /*0120*/  IMAD.MOV.U32 R8, RZ, RZ, 0x270f ;  /* 0x0000270fff087424 */ /* 0x000fe200078e00ff */
[----:B------:R-:W-:Y:S01]  /*0130*/  MOV R0, 0x0 ;  /* 0x0000000000007802 */ /* 0x000fe20000000f00 */
[----:B------:R-:W0:Y:S03]  /*0140*/  LDCU.64 UR4, c[0x4][0x8] ;  /* 0x01000100ff0477ac */ /* 0x000e260008000a00 */
[----:B------:R1:W-:Y:S01]  /*0150*/  STL [R1], R8 ;  /* 0x0000000801007387 */ /* 0x0003e20000100800 */
[----:B------:R1:W2:Y:S01]  /*0160*/  LDC.64 R2, c[0x4][R0] ;  /* 0x0100000000027b82 */ /* 0x0002a20000000a00 */
[----:B0-----:R-:W-:Y:S01]  /*0170*/  MOV R4, UR4 ;  /* 0x0000000400047c02 */ /* 0x001fe20008000f00 */
[----:B-1----:R-:W-:-:S07]  /*0180*/  IMAD.U32 R5, RZ, RZ, UR5 ;  /* 0x00000005ff057e24 */ /* 0x002fce000f8e00ff */
[----:B------:R-:W-:-:S07]  /*0190*/  LEPC R20, `(.L_x_0) ;  /* 0x000000001014794e */ /* 0x000fce0000000000 */
[----:B--2---:R-:W-:Y:S05]  /*01a0*/  CALL.ABS.NOINC R2 ;  /* 0x0000000002007343 */ /* 0x004fea0003c00000 */
.L_x_0:
[----:B------:R-:W-:Y:S05]  /*01b0*/  EXIT ;  /* 0x000000000000794d */ /* 0x000fea0003800000 */
.L_x_1:
[----:B------:R-:W-:-:S00]  /*01c0*/  BRA `(.L_x_1) ;  /* 0xfffffffc00fc7947 */ /* 0x000fc0000383ffff */
[----:B------:R-:W-:-:S00]  /*01d0*/  NOP ;  /* 0x0000000000007918 */ /* 0x000fc00000000000 */
        /* <DEDUP_REMOVED lines=10> */
.L_x_2:


//--------------------- .nv.global.init           --------------------------
	.section	.nv.global.init,"aw",@progbits
.nv.global.init:
	.type		$str,@object
	.size		$str,(.L_0 - $str)
$str:
        /*0000*/ 	.byte	0x0a, 0x44, 0x69, 0x61, 0x6e, 0x61, 0x20, 0x5a, 0x61, 0x72, 0x61, 0x79, 0x20, 0x43, 0x6f, 0x72
        /*0010*/ 	.byte	0x61, 0x64, 0x6f, 0x20, 0x23, 0x31, 0x39, 0x31, 0x30, 0x32, 0x35, 0x20, 0x25, 0x69, 0x0a, 0x00
.L_0:


//--------------------- .nv.shared.reserved.0     --------------------------
	.section	.nv.shared.reserved.0,"aw",@nobits
	.weak		__nv_reservedSMEM_offset_0_alias
	.size		__nv_reservedSMEM_offset_0_alias, 0, 64
	.other		__nv_reservedSMEM_offset_0_alias,@"STO_CUDA_RESERVED_SHARED STV_DEFAULT"
__nv_reservedSMEM_offset_0_alias:
	.zero		0
	.zero		64


//--------------------- .nv.constant0._Z5hellov   --------------------------
	.section	.nv.constant0._Z5hellov,"a",@progbits
	.sectionflags	@""
	.align	4
.nv.constant0._Z5hellov:
	.zero		896


//--------------------- SYMBOLS --------------------------

	.type		.nv.reservedSmem.offset0,@object
	.size		.nv.reservedSmem.offset0,0x4
	.type		vprintf,@function
